//
// Generated by NVIDIA NVVM Compiler
//
// Compiler Build ID: CL-36424714
// Cuda compilation tools, release 13.0, V13.0.88
// Based on NVVM 20.0.0
//

.version 9.0
.target sm_100
.address_size 64

	// .globl	_Z18write_latency_testPiPyi

.visible .entry _Z18write_latency_testPiPyi(
	.param .u64 .ptr .align 1 _Z18write_latency_testPiPyi_param_0,
	.param .u64 .ptr .align 1 _Z18write_latency_testPiPyi_param_1,
	.param .u32 _Z18write_latency_testPiPyi_param_2
)
{
	.reg .pred 	%p<2>;
	.reg .b32 	%r<6>;
	.reg .b64 	%rd<61>;

	ld.param.u64 	%rd7, [_Z18write_latency_testPiPyi_param_0];
	ld.param.u64 	%rd8, [_Z18write_latency_testPiPyi_param_1];
	ld.param.u32 	%r3, [_Z18write_latency_testPiPyi_param_2];
	cvta.to.global.u64 	%rd9, %rd8;
	cvta.to.global.u64 	%rd10, %rd7;
	add.s64 	%rd60, %rd10, 32;
	add.s64 	%rd59, %rd9, 64;
	mov.b32 	%r5, 0;
$L__BB0_1:
	// begin inline asm
	mov.u64 	%rd11, %clock64;
	// end inline asm
	st.global.u32 	[%rd60+-32], %r3;
	// begin inline asm
	mov.u64 	%rd12, %clock64;
	// end inline asm
	sub.s64 	%rd43, %rd12, %rd11;
	st.global.u64 	[%rd59+-64], %rd43;
	// begin inline asm
	mov.u64 	%rd13, %clock64;
	// end inline asm
	st.global.u32 	[%rd60+-28], %r3;
	// begin inline asm
	mov.u64 	%rd14, %clock64;
	// end inline asm
	sub.s64 	%rd44, %rd14, %rd13;
	st.global.u64 	[%rd59+-56], %rd44;
	// begin inline asm
	mov.u64 	%rd15, %clock64;
	// end inline asm
	st.global.u32 	[%rd60+-24], %r3;
	// begin inline asm
	mov.u64 	%rd16, %clock64;
	// end inline asm
	sub.s64 	%rd45, %rd16, %rd15;
	st.global.u64 	[%rd59+-48], %rd45;
	// begin inline asm
	mov.u64 	%rd17, %clock64;
	// end inline asm
	st.global.u32 	[%rd60+-20], %r3;
	// begin inline asm
	mov.u64 	%rd18, %clock64;
	// end inline asm
	sub.s64 	%rd46, %rd18, %rd17;
	st.global.u64 	[%rd59+-40], %rd46;
	// begin inline asm
	mov.u64 	%rd19, %clock64;
	// end inline asm
	st.global.u32 	[%rd60+-16], %r3;
	// begin inline asm
	mov.u64 	%rd20, %clock64;
	// end inline asm
	sub.s64 	%rd47, %rd20, %rd19;
	st.global.u64 	[%rd59+-32], %rd47;
	// begin inline asm
	mov.u64 	%rd21, %clock64;
	// end inline asm
	st.global.u32 	[%rd60+-12], %r3;
	// begin inline asm
	mov.u64 	%rd22, %clock64;
	// end inline asm
	sub.s64 	%rd48, %rd22, %rd21;
	st.global.u64 	[%rd59+-24], %rd48;
	// begin inline asm
	mov.u64 	%rd23, %clock64;
	// end inline asm
	st.global.u32 	[%rd60+-8], %r3;
	// begin inline asm
	mov.u64 	%rd24, %clock64;
	// end inline asm
	sub.s64 	%rd49, %rd24, %rd23;
	st.global.u64 	[%rd59+-16], %rd49;
	// begin inline asm
	mov.u64 	%rd25, %clock64;
	// end inline asm
	st.global.u32 	[%rd60+-4], %r3;
	// begin inline asm
	mov.u64 	%rd26, %clock64;
	// end inline asm
	sub.s64 	%rd50, %rd26, %rd25;
	st.global.u64 	[%rd59+-8], %rd50;
	// begin inline asm
	mov.u64 	%rd27, %clock64;
	// end inline asm
	st.global.u32 	[%rd60], %r3;
	// begin inline asm
	mov.u64 	%rd28, %clock64;
	// end inline asm
	sub.s64 	%rd51, %rd28, %rd27;
	st.global.u64 	[%rd59], %rd51;
	// begin inline asm
	mov.u64 	%rd29, %clock64;
	// end inline asm
	st.global.u32 	[%rd60+4], %r3;
	// begin inline asm
	mov.u64 	%rd30, %clock64;
	// end inline asm
	sub.s64 	%rd52, %rd30, %rd29;
	st.global.u64 	[%rd59+8], %rd52;
	// begin inline asm
	mov.u64 	%rd31, %clock64;
	// end inline asm
	st.global.u32 	[%rd60+8], %r3;
	// begin inline asm
	mov.u64 	%rd32, %clock64;
	// end inline asm
	sub.s64 	%rd53, %rd32, %rd31;
	st.global.u64 	[%rd59+16], %rd53;
	// begin inline asm
	mov.u64 	%rd33, %clock64;
	// end inline asm
	st.global.u32 	[%rd60+12], %r3;
	// begin inline asm
	mov.u64 	%rd34, %clock64;
	// end inline asm
	sub.s64 	%rd54, %rd34, %rd33;
	st.global.u64 	[%rd59+24], %rd54;
	// begin inline asm
	mov.u64 	%rd35, %clock64;
	// end inline asm
	st.global.u32 	[%rd60+16], %r3;
	// begin inline asm
	mov.u64 	%rd36, %clock64;
	// end inline asm
	sub.s64 	%rd55, %rd36, %rd35;
	st.global.u64 	[%rd59+32], %rd55;
	// begin inline asm
	mov.u64 	%rd37, %clock64;
	// end inline asm
	st.global.u32 	[%rd60+20], %r3;
	// begin inline asm
	mov.u64 	%rd38, %clock64;
	// end inline asm
	sub.s64 	%rd56, %rd38, %rd37;
	st.global.u64 	[%rd59+40], %rd56;
	// begin inline asm
	mov.u64 	%rd39, %clock64;
	// end inline asm
	st.global.u32 	[%rd60+24], %r3;
	// begin inline asm
	mov.u64 	%rd40, %clock64;
	// end inline asm
	sub.s64 	%rd57, %rd40, %rd39;
	st.global.u64 	[%rd59+48], %rd57;
	// begin inline asm
	mov.u64 	%rd41, %clock64;
	// end inline asm
	st.global.u32 	[%rd60+28], %r3;
	// begin inline asm
	mov.u64 	%rd42, %clock64;
	// end inline asm
	sub.s64 	%rd58, %rd42, %rd41;
	st.global.u64 	[%rd59+56], %rd58;
	add.s32 	%r5, %r5, 16;
	add.s64 	%rd60, %rd60, 64;
	add.s64 	%rd59, %rd59, 128;
	setp.ne.s32 	%p1, %r5, 16384;
	@%p1 bra 	$L__BB0_1;
	ret;

}


// ===== COMPILED SASS (sm_100) =====

	.target	sm_100

	.elftype	@"ET_EXEC"


//--------------------- .note.nv.tkinfo           --------------------------
	.section	.note.nv.tkinfo,"",@"SHT_NOTE"
	.sectionflags	@"SHF_NOTE_NV_TKINFO"
	.tkinfo
        /*0018*/ 	.word	0x00000002
        /*0030*/ 	.string	""
        /*0030*/ 	.string	"ptxas"
        /*0030*/ 	.string	"Cuda compilation tools, release 13.0, V13.0.88"
        /*0030*/ 	.string	"Build cuda_13.0.r13.0/compiler.36424714_0"
        /*0030*/ 	.string	"-arch sm_100 -m 64 "



//--------------------- .note.nv.cuinfo           --------------------------
	.section	.note.nv.cuinfo,"",@"SHT_NOTE"
	.sectionflags	@"SHF_NOTE_NV_CUINFO"
        /*0018*/ 	.short	0x0002
        /*001a*/ 	.short	0x0064
        /*001c*/ 	.short	0x0082
	.zero		2


//--------------------- .nv.info                  --------------------------
	.section	.nv.info,"",@"SHT_CUDA_INFO"
	.align	4


	//----- nvinfo : EIATTR_REGCOUNT
	.align		4
        /*0000*/ 	.byte	0x04, 0x2f
        /*0002*/ 	.short	(.L_1 - .L_0)
	.align		4
.L_0:
        /*0004*/ 	.word	index@(_Z18write_latency_testPiPyi)
        /*0008*/ 	.word	0x0000000e


	//----- nvinfo : EIATTR_FRAME_SIZE
	.align		4
.L_1:
        /*000c*/ 	.byte	0x04, 0x11
        /*000e*/ 	.short	(.L_3 - .L_2)
	.align		4
.L_2:
        /*0010*/ 	.word	index@(_Z18write_latency_testPiPyi)
        /*0014*/ 	.word	0x00000000


	//----- nvinfo : EIATTR_MIN_STACK_SIZE
	.align		4
.L_3:
        /*0018*/ 	.byte	0x04, 0x12
        /*001a*/ 	.short	(.L_5 - .L_4)
	.align		4
.L_4:
        /*001c*/ 	.word	index@(_Z18write_latency_testPiPyi)
        /*0020*/ 	.word	0x00000000
.L_5:


//--------------------- .nv.compat                --------------------------
	.section	.nv.compat,"",@"SHT_CUDA_COMPAT_INFO"
	.align	4
        /*0000*/ 	.byte	0x02, 0x09, 0x00, 0x00, 0x02, 0x02, 0x01, 0x00, 0x02, 0x05, 0x05, 0x00, 0x03, 0x07, 0x01, 0x01
        /*0010*/ 	.byte	0x02, 0x03, 0x00, 0x00, 0x02, 0x06, 0x01, 0x00, 0x04, 0x0b, 0x08, 0x00, 0x09, 0x00, 0x00, 0x00
        /*0020*/ 	.byte	0x00, 0x00, 0x00, 0x00


//--------------------- .nv.info._Z18write_latency_testPiPyi --------------------------
	.section	.nv.info._Z18write_latency_testPiPyi,"",@"SHT_CUDA_INFO"
	.sectionflags	@""
	.align	4


	//----- nvinfo : EIATTR_CUDA_API_VERSION
	.align		4
        /*0000*/ 	.byte	0x04, 0x37
        /*0002*/ 	.short	(.L_7 - .L_6)
.L_6:
        /*0004*/ 	.word	0x00000082


	//----- nvinfo : EIATTR_KPARAM_INFO
	.align		4
.L_7:
        /*0008*/ 	.byte	0x04, 0x17
        /*000a*/ 	.short	(.L_9 - .L_8)
.L_8:
        /*000c*/ 	.word	0x00000000
        /*0010*/ 	.short	0x0002
        /*0012*/ 	.short	0x0010
        /*0014*/ 	.byte	0x00, 0xf0, 0x11, 0x00


	//----- nvinfo : EIATTR_KPARAM_INFO
	.align		4
.L_9:
        /*0018*/ 	.byte	0x04, 0x17
        /*001a*/ 	.short	(.L_11 - .L_10)
.L_10:
        /*001c*/ 	.word	0x00000000
        /*0020*/ 	.short	0x0001
        /*0022*/ 	.short	0x0008
        /*0024*/ 	.byte	0x00, 0xf5, 0x21, 0x00


	//----- nvinfo : EIATTR_KPARAM_INFO
	.align		4
.L_11:
        /*0028*/ 	.byte	0x04, 0x17
        /*002a*/ 	.short	(.L_13 - .L_12)
.L_12:
        /*002c*/ 	.word	0x00000000
        /*0030*/ 	.short	0x0000
        /*0032*/ 	.short	0x0000
        /*0034*/ 	.byte	0x00, 0xf5, 0x21, 0x00


	//----- nvinfo : EIATTR_SPARSE_MMA_MASK
	.align		4
.L_13:
        /*0038*/ 	.byte	0x03, 0x50
        /*003a*/ 	.short	0x0000


	//----- nvinfo : EIATTR_MAXREG_COUNT
	.align		4
        /*003c*/ 	.byte	0x03, 0x1b
        /*003e*/ 	.short	0x00ff


	//----- nvinfo : EIATTR_MERCURY_ISA_VERSION
	.align		4
        /*0040*/ 	.byte	0x03, 0x5f
        /*0042*/ 	.short	0x0101


	//----- nvinfo : EIATTR_VRC_CTA_INIT_COUNT
	.align		4
        /*0044*/ 	.byte	0x02, 0x4a
	.zero		1
	.zero		1


	//----- nvinfo : EIATTR_EXIT_INSTR_OFFSETS
	.align		4
        /*0048*/ 	.byte	0x04, 0x1c
        /*004a*/ 	.short	(.L_15 - .L_14)


	//   ....[0]....
.L_14:
        /*004c*/ 	.word	0x00000760


	//----- nvinfo : EIATTR_CBANK_PARAM_SIZE
	.align		4
.L_15:
        /*0050*/ 	.byte	0x03, 0x19
        /*0052*/ 	.short	0x0014


	//----- nvinfo : EIATTR_PARAM_CBANK
	.align		4
        /*0054*/ 	.byte	0x04, 0x0a
        /*0056*/ 	.short	(.L_17 - .L_16)
	.align		4
.L_16:
        /*0058*/ 	.word	index@(.nv.constant0._Z18write_latency_testPiPyi)
        /*005c*/ 	.short	0x0380
        /*005e*/ 	.short	0x0014


	//----- nvinfo : EIATTR_SW_WAR
	.align		4
.L_17:
        /*0060*/ 	.byte	0x04, 0x36
        /*0062*/ 	.short	(.L_19 - .L_18)
.L_18:
        /*0064*/ 	.word	0x00000008
.L_19:


//--------------------- .nv.callgraph             --------------------------
	.section	.nv.callgraph,"",@"SHT_CUDA_CALLGRAPH"
	.align	4
	.sectionentsize	8
	.align		4
        /*0000*/ 	.word	0x00000000
	.align		4
        /*0004*/ 	.word	0xffffffff
	.align		4
        /*0008*/ 	.word	0x00000000
	.align		4
        /*000c*/ 	.word	0xfffffffe
	.align		4
        /*0010*/ 	.word	0x00000000
	.align		4
        /*0014*/ 	.word	0xfffffffd
	.align		4
        /*0018*/ 	.word	0x00000000
	.align		4
        /*001c*/ 	.word	0xfffffffc


//--------------------- .text._Z18write_latency_testPiPyi --------------------------
	.section	.text._Z18write_latency_testPiPyi,"ax",@progbits
	.align	128
        .global         _Z18write_latency_testPiPyi
        .type           _Z18write_latency_testPiPyi,@function
        .size           _Z18write_latency_testPiPyi,(.L_x_2 - _Z18write_latency_testPiPyi)
        .other          _Z18write_latency_testPiPyi,@"STO_CUDA_ENTRY STV_DEFAULT"
_Z18write_latency_testPiPyi:
.text._Z18write_latency_testPiPyi:
[----:B------:R-:W-:Y:S01]  /*0000*/  LDC R1, c[0x0][0x37c] ;  /* 0x0000df00ff017b82 */ /* 0x000fe20000000800 */
[----:B------:R-:W0:Y:S07]  /*0010*/  LDCU.128 UR8, c[0x0][0x380] ;  /* 0x00007000ff0877ac */ /* 0x000e2e0008000c00 */
[----:B------:R-:W1:Y:S01]  /*0020*/  LDC R7, c[0x0][0x390] ;  /* 0x0000e400ff077b82 */ /* 0x000e620000000800 */
[----:B------:R-:W2:Y:S01]  /*0030*/  LDCU.64 UR12, c[0x0][0x358] ;  /* 0x00006b00ff0c77ac */ /* 0x000ea20008000a00 */
[----:B0-----:R-:W-:-:S02]  /*0040*/  UIADD3 UR6, UP0, UPT, UR8, 0x20, URZ ;  /* 0x0000002008067890 */ /* 0x001fc4000ff1e0ff */
[----:B------:R-:W-:Y:S02]  /*0050*/  UIADD3 UR4, UP1, UPT, UR10, 0x40, URZ ;  /* 0x000000400a047890 */ /* 0x000fe4000ff3e0ff */
[----:B------:R-:W-:Y:S02]  /*0060*/  UIADD3.X UR7, UPT, UPT, URZ, UR9, URZ, UP0, !UPT ;  /* 0x00000009ff077290 */ /* 0x000fe400087fe4ff */
[----:B------:R-:W-:Y:S01]  /*0070*/  UIADD3.X UR5, UPT, UPT, URZ, UR11, URZ, UP1, !UPT ;  /* 0x0000000bff057290 */ /* 0x000fe20008ffe4ff */
[----:B------:R-:W-:Y:S02]  /*0080*/  IMAD.U32 R4, RZ, RZ, UR6 ;  /* 0x00000006ff047e24 */ /* 0x000fe4000f8e00ff */
[----:B------:R-:W-:Y:S01]  /*0090*/  IMAD.U32 R0, RZ, RZ, UR4 ;  /* 0x00000004ff007e24 */ /* 0x000fe2000f8e00ff */
[----:B------:R-:W-:Y:S01]  /*00a0*/  UMOV UR4, URZ ;  /* 0x000000ff00047c82 */ /* 0x000fe20008000000 */
[----:B------:R-:W-:Y:S02]  /*00b0*/  IMAD.U32 R5, RZ, RZ, UR7 ;  /* 0x00000007ff057e24 */ /* 0x000fe4000f8e00ff */
[----:B--2---:R-:W-:-:S07]  /*00c0*/  IMAD.U32 R11, RZ, RZ, UR5 ;  /* 0x00000005ff0b7e24 */ /* 0x004fce000f8e00ff */
.L_x_0:
[----:B0-----:R-:W-:Y:S02]  /*00d0*/  IMAD.MOV.U32 R2, RZ, RZ, R0 ;  /* 0x000000ffff027224 */ /* 0x001fe400078e0000 */
[----:B------:R-:W-:Y:S01]  /*00e0*/  IMAD.MOV.U32 R3, RZ, RZ, R11 ;  /* 0x000000ffff037224 */ /* 0x000fe200078e000b */
[----:B------:R-:W-:Y:S01]  /*00f0*/  CS2R R8, SR_CLOCKLO ;  /* 0x0000000000087805 */ /* 0x000fe20000015000 */
[----:B-1----:R-:W-:Y:S01]  /*0100*/  STG.E desc[UR12][R4.64+-0x20], R7 ;  /* 0xffffe00704007986 */ /* 0x002fe2000c10190c */
[----:B------:R-:W-:-:S06]  /*0110*/  CS2R R10, SR_CLOCKLO ;  /* 0x00000000000a7805 */ /* 0x000fcc0000015000 */
[----:B------:R-:W-:-:S05]  /*0120*/  IADD3 R8, P0, PT, -R8, R10, RZ ;  /* 0x0000000a08087210 */ /* 0x000fca0007f1e1ff */
[----:B------:R-:W-:-:S05]  /*0130*/  IMAD.X R9, R11, 0x1, ~R9, P0 ;  /* 0x000000010b097824 */ /* 0x000fca00000e0e09 */
[----:B------:R0:W-:Y:S02]  /*0140*/  STG.E.64 desc[UR12][R2.64+-0x40], R8 ;  /* 0xffffc00802007986 */ /* 0x0001e4000c101b0c */
[----:B0-----:R-:W-:Y:S02]  /*0150*/  CS2R R8, SR_CLOCKLO ;  /* 0x0000000000087805 */ /* 0x001fe40000015000 */
[----:B------:R-:W-:Y:S01]  /*0160*/  STG.E desc[UR12][R4.64+-0x1c], R7 ;  /* 0xffffe40704007986 */ /* 0x000fe2000c10190c */
        /* <DEDUP_REMOVED lines=83> */
[----:B------:R0:W-:Y:S01]  /*06a0*/  STG.E desc[UR12][R4.64+0x1c], R7 ;  /* 0x00001c0704007986 */ /* 0x0001e2000c10190c */
[----:B------:R-:W-:-:S06]  /*06b0*/  CS2R R10, SR_CLOCKLO ;  /* 0x00000000000a7805 */ /* 0x000fcc0000015000 */
[----:B------:R-:W-:Y:S01]  /*06c0*/  IADD3 R8, P0, PT, -R8, R10, RZ ;  /* 0x0000000a08087210 */ /* 0x000fe20007f1e1ff */
[----:B------:R-:W-:Y:S01]  /*06d0*/  UIADD3 UR4, UPT, UPT, UR4, 0x10, URZ ;  /* 0x0000001004047890 */ /* 0x000fe2000fffe0ff */
[----:B------:R-:W-:-:S03]  /*06e0*/  IADD3 R0, P1, PT, R2, 0x80, RZ ;  /* 0x0000008002007810 */ /* 0x000fc60007f3e0ff */
[----:B------:R-:W-:Y:S01]  /*06f0*/  IMAD.X R9, R11, 0x1, ~R9, P0 ;  /* 0x000000010b097824 */ /* 0x000fe200000e0e09 */
[----:B------:R-:W-:Y:S01]  /*0700*/  UISETP.NE.AND UP0, UPT, UR4, 0x4000, UPT ;  /* 0x000040000400788c */ /* 0x000fe2000bf05270 */
[----:B0-----:R-:W-:Y:S01]  /*0710*/  IADD3 R4, P0, PT, R4, 0x40, RZ ;  /* 0x0000004004047810 */ /* 0x001fe20007f1e0ff */
[----:B------:R-:W-:Y:S02]  /*0720*/  IMAD.X R11, RZ, RZ, R3, P1 ;  /* 0x000000ffff0b7224 */ /* 0x000fe400008e0603 */
[----:B------:R0:W-:Y:S02]  /*0730*/  STG.E.64 desc[UR12][R2.64+0x38], R8 ;  /* 0x0000380802007986 */ /* 0x0001e4000c101b0c */
[----:B------:R-:W-:-:S03]  /*0740*/  IMAD.X R5, RZ, RZ, R5, P0 ;  /* 0x000000ffff057224 */ /* 0x000fc600000e0605 */
[----:B------:R-:W-:Y:S05]  /*0750*/  BRA.U UP0, `(.L_x_0) ;  /* 0xfffffff9005c7547 */ /* 0x000fea000b83ffff */
[----:B------:R-:W-:Y:S05]  /*0760*/  EXIT ;  /* 0x000000000000794d */ /* 0x000fea0003800000 */
.L_x_1:
[----:B------:R-:W-:-:S00]  /*0770*/  BRA `(.L_x_1) ;  /* 0xfffffffc00fc7947 */ /* 0x000fc0000383ffff */
[----:B------:R-:W-:-:S00]  /*0780*/  NOP ;  /* 0x0000000000007918 */ /* 0x000fc00000000000 */
[----:B------:R-:W-:-:S00]  /*0790*/  NOP ;  /* 0x0000000000007918 */ /* 0x000fc00000000000 */
[----:B------:R-:W-:-:S00]  /*07a0*/  NOP ;  /* 0x0000000000007918 */ /* 0x000fc00000000000 */
[----:B------:R-:W-:-:S00]  /*07b0*/  NOP ;  /* 0x0000000000007918 */ /* 0x000fc00000000000 */
[----:B------:R-:W-:-:S00]  /*07c0*/  NOP ;  /* 0x0000000000007918 */ /* 0x000fc00000000000 */
[----:B------:R-:W-:-:S00]  /*07d0*/  NOP ;  /* 0x0000000000007918 */ /* 0x000fc00000000000 */
[----:B------:R-:W-:-:S00]  /*07e0*/  NOP ;  /* 0x0000000000007918 */ /* 0x000fc00000000000 */
[----:B------:R-:W-:-:S00]  /*07f0*/  NOP ;  /* 0x0000000000007918 */ /* 0x000fc00000000000 */
.L_x_2:


//--------------------- .nv.shared.reserved.0     --------------------------
	.section	.nv.shared.reserved.0,"aw",@nobits
	.weak		__nv_reservedSMEM_offset_0_alias
	.size		__nv_reservedSMEM_offset_0_alias, 0, 64
	.other		__nv_reservedSMEM_offset_0_alias,@"STO_CUDA_RESERVED_SHARED STV_DEFAULT"
__nv_reservedSMEM_offset_0_alias:
	.zero		0
	.zero		64


//--------------------- .nv.constant0._Z18write_latency_testPiPyi --------------------------
	.section	.nv.constant0._Z18write_latency_testPiPyi,"a",@progbits
	.sectionflags	@""
	.align	4
.nv.constant0._Z18write_latency_testPiPyi:
	.zero		916


//--------------------- SYMBOLS --------------------------

	.type		.nv.reservedSmem.offset0,@object
	.size		.nv.reservedSmem.offset0,0x4
